//
// Generated by NVIDIA NVVM Compiler
//
// Compiler Build ID: CL-36424714
// Cuda compilation tools, release 13.0, V13.0.88
// Based on NVVM 20.0.0
//

.version 9.0
.target sm_100
.address_size 64

	// .globl	_Z8initPRNGiP17curandStateXORWOW
.global .align 4 .b8 precalc_xorwow_matrix[102400];
.global .align 4 .b8 precalc_xorwow_offset_matrix[102400];
.global .align 4 .b8 mrg32k3aM1[2304];
.global .align 4 .b8 mrg32k3aM2[2304];
.global .align 4 .b8 mrg32k3aM1SubSeq[2016];
.global .align 4 .b8 mrg32k3aM2SubSeq[2016];
.global .align 4 .b8 mrg32k3aM1Seq[2304];
.global .align 4 .b8 mrg32k3aM2Seq[2304];
.const .align 8 .b8 __cr_lgamma_table[72];

.visible .entry _Z8initPRNGiP17curandStateXORWOW(
	.param .u32 _Z8initPRNGiP17curandStateXORWOW_param_0,
	.param .u64 .ptr .align 1 _Z8initPRNGiP17curandStateXORWOW_param_1
)
{
	.reg .pred 	%p<25>;
	.reg .b32 	%r<411>;
	.reg .b64 	%rd<18>;

	ld.param.u32 	%r182, [_Z8initPRNGiP17curandStateXORWOW_param_0];
	ld.param.u64 	%rd8, [_Z8initPRNGiP17curandStateXORWOW_param_1];
	cvta.to.global.u64 	%rd9, %rd8;
	mov.u32 	%r183, %tid.x;
	mov.u32 	%r184, %ctaid.x;
	mov.u32 	%r185, %ntid.x;
	mad.lo.s32 	%r186, %r184, %r185, %r183;
	cvt.u64.u32 	%rd17, %r186;
	mul.wide.u32 	%rd10, %r186, 48;
	add.s64 	%rd2, %rd9, %rd10;
	xor.b32  	%r187, %r182, -1429050551;
	mul.lo.s32 	%r188, %r187, 1099087573;
	setp.gt.s32 	%p1, %r182, -1;
	selp.b32 	%r189, -644748465, -1947113066, %p1;
	add.s32 	%r190, %r189, %r188;
	add.s32 	%r191, %r190, 6615241;
	add.s32 	%r192, %r188, 123456789;
	st.global.v2.u32 	[%rd2], {%r191, %r192};
	xor.b32  	%r193, %r188, 362436069;
	add.s32 	%r194, %r189, 521288629;
	st.global.v2.u32 	[%rd2+8], {%r193, %r194};
	xor.b32  	%r195, %r189, 88675123;
	add.s32 	%r196, %r188, 5783321;
	st.global.v2.u32 	[%rd2+16], {%r195, %r196};
	setp.eq.s32 	%p2, %r186, 0;
	@%p2 bra 	$L__BB0_42;
	mov.b32 	%r317, 0;
	mov.u64 	%rd12, precalc_xorwow_matrix;
$L__BB0_2:
	and.b64  	%rd4, %rd17, 3;
	setp.eq.s64 	%p3, %rd4, 0;
	@%p3 bra 	$L__BB0_41;
	mul.wide.u32 	%rd11, %r317, 3200;
	add.s64 	%rd5, %rd12, %rd11;
	cvt.u32.u64 	%r2, %rd4;
	mov.b32 	%r318, 0;
$L__BB0_4:
	mov.b32 	%r331, 0;
	mov.u32 	%r332, %r331;
	mov.u32 	%r333, %r331;
	mov.u32 	%r334, %r331;
	mov.u32 	%r335, %r331;
	mov.u32 	%r324, %r331;
$L__BB0_5:
	mul.wide.u32 	%rd13, %r324, 4;
	add.s64 	%rd14, %rd2, %rd13;
	ld.global.u32 	%r10, [%rd14+4];
	shl.b32 	%r11, %r324, 5;
	mov.b32 	%r330, 0;
$L__BB0_6:
	.pragma "nounroll";
	shr.u32 	%r201, %r10, %r330;
	and.b32  	%r202, %r201, 1;
	setp.eq.b32 	%p4, %r202, 1;
	not.pred 	%p5, %p4;
	add.s32 	%r203, %r11, %r330;
	mul.lo.s32 	%r204, %r203, 5;
	mul.wide.u32 	%rd15, %r204, 4;
	add.s64 	%rd6, %rd5, %rd15;
	@%p5 bra 	$L__BB0_8;
	ld.global.u32 	%r205, [%rd6];
	xor.b32  	%r335, %r335, %r205;
	ld.global.u32 	%r206, [%rd6+4];
	xor.b32  	%r334, %r334, %r206;
	ld.global.u32 	%r207, [%rd6+8];
	xor.b32  	%r333, %r333, %r207;
	ld.global.u32 	%r208, [%rd6+12];
	xor.b32  	%r332, %r332, %r208;
	ld.global.u32 	%r209, [%rd6+16];
	xor.b32  	%r331, %r331, %r209;
$L__BB0_8:
	and.b32  	%r211, %r201, 2;
	setp.eq.s32 	%p6, %r211, 0;
	@%p6 bra 	$L__BB0_10;
	ld.global.u32 	%r212, [%rd6+20];
	xor.b32  	%r335, %r335, %r212;
	ld.global.u32 	%r213, [%rd6+24];
	xor.b32  	%r334, %r334, %r213;
	ld.global.u32 	%r214, [%rd6+28];
	xor.b32  	%r333, %r333, %r214;
	ld.global.u32 	%r215, [%rd6+32];
	xor.b32  	%r332, %r332, %r215;
	ld.global.u32 	%r216, [%rd6+36];
	xor.b32  	%r331, %r331, %r216;
$L__BB0_10:
	and.b32  	%r218, %r201, 4;
	setp.eq.s32 	%p7, %r218, 0;
	@%p7 bra 	$L__BB0_12;
	ld.global.u32 	%r219, [%rd6+40];
	xor.b32  	%r335, %r335, %r219;
	ld.global.u32 	%r220, [%rd6+44];
	xor.b32  	%r334, %r334, %r220;
	ld.global.u32 	%r221, [%rd6+48];
	xor.b32  	%r333, %r333, %r221;
	ld.global.u32 	%r222, [%rd6+52];
	xor.b32  	%r332, %r332, %r222;
	ld.global.u32 	%r223, [%rd6+56];
	xor.b32  	%r331, %r331, %r223;
$L__BB0_12:
	and.b32  	%r225, %r201, 8;
	setp.eq.s32 	%p8, %r225, 0;
	@%p8 bra 	$L__BB0_14;
	ld.global.u32 	%r226, [%rd6+60];
	xor.b32  	%r335, %r335, %r226;
	ld.global.u32 	%r227, [%rd6+64];
	xor.b32  	%r334, %r334, %r227;
	ld.global.u32 	%r228, [%rd6+68];
	xor.b32  	%r333, %r333, %r228;
	ld.global.u32 	%r229, [%rd6+72];
	xor.b32  	%r332, %r332, %r229;
	ld.global.u32 	%r230, [%rd6+76];
	xor.b32  	%r331, %r331, %r230;
$L__BB0_14:
	and.b32  	%r232, %r201, 16;
	setp.eq.s32 	%p9, %r232, 0;
	@%p9 bra 	$L__BB0_16;
	ld.global.u32 	%r233, [%rd6+80];
	xor.b32  	%r335, %r335, %r233;
	ld.global.u32 	%r234, [%rd6+84];
	xor.b32  	%r334, %r334, %r234;
	ld.global.u32 	%r235, [%rd6+88];
	xor.b32  	%r333, %r333, %r235;
	ld.global.u32 	%r236, [%rd6+92];
	xor.b32  	%r332, %r332, %r236;
	ld.global.u32 	%r237, [%rd6+96];
	xor.b32  	%r331, %r331, %r237;
$L__BB0_16:
	and.b32  	%r239, %r201, 32;
	setp.eq.s32 	%p10, %r239, 0;
	@%p10 bra 	$L__BB0_18;
	ld.global.u32 	%r240, [%rd6+100];
	xor.b32  	%r335, %r335, %r240;
	ld.global.u32 	%r241, [%rd6+104];
	xor.b32  	%r334, %r334, %r241;
	ld.global.u32 	%r242, [%rd6+108];
	xor.b32  	%r333, %r333, %r242;
	ld.global.u32 	%r243, [%rd6+112];
	xor.b32  	%r332, %r332, %r243;
	ld.global.u32 	%r244, [%rd6+116];
	xor.b32  	%r331, %r331, %r244;
$L__BB0_18:
	and.b32  	%r246, %r201, 64;
	setp.eq.s32 	%p11, %r246, 0;
	@%p11 bra 	$L__BB0_20;
	ld.global.u32 	%r247, [%rd6+120];
	xor.b32  	%r335, %r335, %r247;
	ld.global.u32 	%r248, [%rd6+124];
	xor.b32  	%r334, %r334, %r248;
	ld.global.u32 	%r249, [%rd6+128];
	xor.b32  	%r333, %r333, %r249;
	ld.global.u32 	%r250, [%rd6+132];
	xor.b32  	%r332, %r332, %r250;
	ld.global.u32 	%r251, [%rd6+136];
	xor.b32  	%r331, %r331, %r251;
$L__BB0_20:
	and.b32  	%r253, %r201, 128;
	setp.eq.s32 	%p12, %r253, 0;
	@%p12 bra 	$L__BB0_22;
	ld.global.u32 	%r254, [%rd6+140];
	xor.b32  	%r335, %r335, %r254;
	ld.global.u32 	%r255, [%rd6+144];
	xor.b32  	%r334, %r334, %r255;
	ld.global.u32 	%r256, [%rd6+148];
	xor.b32  	%r333, %r333, %r256;
	ld.global.u32 	%r257, [%rd6+152];
	xor.b32  	%r332, %r332, %r257;
	ld.global.u32 	%r258, [%rd6+156];
	xor.b32  	%r331, %r331, %r258;
$L__BB0_22:
	and.b32  	%r260, %r201, 256;
	setp.eq.s32 	%p13, %r260, 0;
	@%p13 bra 	$L__BB0_24;
	ld.global.u32 	%r261, [%rd6+160];
	xor.b32  	%r335, %r335, %r261;
	ld.global.u32 	%r262, [%rd6+164];
	xor.b32  	%r334, %r334, %r262;
	ld.global.u32 	%r263, [%rd6+168];
	xor.b32  	%r333, %r333, %r263;
	ld.global.u32 	%r264, [%rd6+172];
	xor.b32  	%r332, %r332, %r264;
	ld.global.u32 	%r265, [%rd6+176];
	xor.b32  	%r331, %r331, %r265;
$L__BB0_24:
	and.b32  	%r267, %r201, 512;
	setp.eq.s32 	%p14, %r267, 0;
	@%p14 bra 	$L__BB0_26;
	ld.global.u32 	%r268, [%rd6+180];
	xor.b32  	%r335, %r335, %r268;
	ld.global.u32 	%r269, [%rd6+184];
	xor.b32  	%r334, %r334, %r269;
	ld.global.u32 	%r270, [%rd6+188];
	xor.b32  	%r333, %r333, %r270;
	ld.global.u32 	%r271, [%rd6+192];
	xor.b32  	%r332, %r332, %r271;
	ld.global.u32 	%r272, [%rd6+196];
	xor.b32  	%r331, %r331, %r272;
$L__BB0_26:
	and.b32  	%r274, %r201, 1024;
	setp.eq.s32 	%p15, %r274, 0;
	@%p15 bra 	$L__BB0_28;
	ld.global.u32 	%r275, [%rd6+200];
	xor.b32  	%r335, %r335, %r275;
	ld.global.u32 	%r276, [%rd6+204];
	xor.b32  	%r334, %r334, %r276;
	ld.global.u32 	%r277, [%rd6+208];
	xor.b32  	%r333, %r333, %r277;
	ld.global.u32 	%r278, [%rd6+212];
	xor.b32  	%r332, %r332, %r278;
	ld.global.u32 	%r279, [%rd6+216];
	xor.b32  	%r331, %r331, %r279;
$L__BB0_28:
	and.b32  	%r281, %r201, 2048;
	setp.eq.s32 	%p16, %r281, 0;
	@%p16 bra 	$L__BB0_30;
	ld.global.u32 	%r282, [%rd6+220];
	xor.b32  	%r335, %r335, %r282;
	ld.global.u32 	%r283, [%rd6+224];
	xor.b32  	%r334, %r334, %r283;
	ld.global.u32 	%r284, [%rd6+228];
	xor.b32  	%r333, %r333, %r284;
	ld.global.u32 	%r285, [%rd6+232];
	xor.b32  	%r332, %r332, %r285;
	ld.global.u32 	%r286, [%rd6+236];
	xor.b32  	%r331, %r331, %r286;
$L__BB0_30:
	and.b32  	%r288, %r201, 4096;
	setp.eq.s32 	%p17, %r288, 0;
	@%p17 bra 	$L__BB0_32;
	ld.global.u32 	%r289, [%rd6+240];
	xor.b32  	%r335, %r335, %r289;
	ld.global.u32 	%r290, [%rd6+244];
	xor.b32  	%r334, %r334, %r290;
	ld.global.u32 	%r291, [%rd6+248];
	xor.b32  	%r333, %r333, %r291;
	ld.global.u32 	%r292, [%rd6+252];
	xor.b32  	%r332, %r332, %r292;
	ld.global.u32 	%r293, [%rd6+256];
	xor.b32  	%r331, %r331, %r293;
$L__BB0_32:
	and.b32  	%r295, %r201, 8192;
	setp.eq.s32 	%p18, %r295, 0;
	@%p18 bra 	$L__BB0_34;
	ld.global.u32 	%r296, [%rd6+260];
	xor.b32  	%r335, %r335, %r296;
	ld.global.u32 	%r297, [%rd6+264];
	xor.b32  	%r334, %r334, %r297;
	ld.global.u32 	%r298, [%rd6+268];
	xor.b32  	%r333, %r333, %r298;
	ld.global.u32 	%r299, [%rd6+272];
	xor.b32  	%r332, %r332, %r299;
	ld.global.u32 	%r300, [%rd6+276];
	xor.b32  	%r331, %r331, %r300;
$L__BB0_34:
	and.b32  	%r302, %r201, 16384;
	setp.eq.s32 	%p19, %r302, 0;
	@%p19 bra 	$L__BB0_36;
	ld.global.u32 	%r303, [%rd6+280];
	xor.b32  	%r335, %r335, %r303;
	ld.global.u32 	%r304, [%rd6+284];
	xor.b32  	%r334, %r334, %r304;
	ld.global.u32 	%r305, [%rd6+288];
	xor.b32  	%r333, %r333, %r305;
	ld.global.u32 	%r306, [%rd6+292];
	xor.b32  	%r332, %r332, %r306;
	ld.global.u32 	%r307, [%rd6+296];
	xor.b32  	%r331, %r331, %r307;
$L__BB0_36:
	and.b32  	%r309, %r201, 32768;
	setp.eq.s32 	%p20, %r309, 0;
	@%p20 bra 	$L__BB0_38;
	ld.global.u32 	%r310, [%rd6+300];
	xor.b32  	%r335, %r335, %r310;
	ld.global.u32 	%r311, [%rd6+304];
	xor.b32  	%r334, %r334, %r311;
	ld.global.u32 	%r312, [%rd6+308];
	xor.b32  	%r333, %r333, %r312;
	ld.global.u32 	%r313, [%rd6+312];
	xor.b32  	%r332, %r332, %r313;
	ld.global.u32 	%r314, [%rd6+316];
	xor.b32  	%r331, %r331, %r314;
$L__BB0_38:
	add.s32 	%r330, %r330, 16;
	setp.ne.s32 	%p21, %r330, 32;
	@%p21 bra 	$L__BB0_6;
	mad.lo.s32 	%r315, %r324, -31, %r11;
	add.s32 	%r324, %r315, 1;
	setp.ne.s32 	%p22, %r324, 5;
	@%p22 bra 	$L__BB0_5;
	st.global.u32 	[%rd2+4], %r335;
	st.global.u32 	[%rd2+8], %r334;
	st.global.u32 	[%rd2+12], %r333;
	st.global.u32 	[%rd2+16], %r332;
	st.global.u32 	[%rd2+20], %r331;
	add.s32 	%r318, %r318, 1;
	setp.lt.u32 	%p23, %r318, %r2;
	@%p23 bra 	$L__BB0_4;
$L__BB0_41:
	shr.u64 	%rd7, %rd17, 2;
	add.s32 	%r317, %r317, 1;
	setp.gt.u64 	%p24, %rd17, 3;
	mov.u64 	%rd17, %rd7;
	@%p24 bra 	$L__BB0_2;
$L__BB0_42:
	mov.b32 	%r316, 0;
	st.global.v2.u32 	[%rd2+24], {%r316, %r316};
	st.global.u32 	[%rd2+32], %r316;
	mov.b64 	%rd16, 0;
	st.global.u64 	[%rd2+40], %rd16;
	ret;

}
	// .globl	_Z20generate_uniform_intiPiiP17curandStateXORWOW
.visible .entry _Z20generate_uniform_intiPiiP17curandStateXORWOW(
	.param .u32 _Z20generate_uniform_intiPiiP17curandStateXORWOW_param_0,
	.param .u64 .ptr .align 1 _Z20generate_uniform_intiPiiP17curandStateXORWOW_param_1,
	.param .u32 _Z20generate_uniform_intiPiiP17curandStateXORWOW_param_2,
	.param .u64 .ptr .align 1 _Z20generate_uniform_intiPiiP17curandStateXORWOW_param_3
)
{
	.reg .pred 	%p<3>;
	.reg .b32 	%r<54>;
	.reg .b32 	%f<2>;
	.reg .b64 	%rd<9>;
	.reg .b64 	%fd<2>;

	ld.param.u32 	%r28, [_Z20generate_uniform_intiPiiP17curandStateXORWOW_param_0];
	ld.param.u64 	%rd3, [_Z20generate_uniform_intiPiiP17curandStateXORWOW_param_1];
	ld.param.u32 	%r29, [_Z20generate_uniform_intiPiiP17curandStateXORWOW_param_2];
	ld.param.u64 	%rd4, [_Z20generate_uniform_intiPiiP17curandStateXORWOW_param_3];
	cvta.to.global.u64 	%rd5, %rd4;
	mov.u32 	%r30, %tid.x;
	mov.u32 	%r31, %ctaid.x;
	mov.u32 	%r1, %ntid.x;
	mad.lo.s32 	%r41, %r31, %r1, %r30;
	mul.wide.u32 	%rd6, %r41, 48;
	add.s64 	%rd1, %rd5, %rd6;
	ld.global.v2.u32 	{%r53, %r52}, [%rd1];
	ld.global.v2.u32 	{%r51, %r50}, [%rd1+8];
	ld.global.v2.u32 	{%r49, %r48}, [%rd1+16];
	ld.global.v2.u32 	{%r9, %r10}, [%rd1+24];
	ld.global.f32 	%f1, [%rd1+32];
	ld.global.f64 	%fd1, [%rd1+40];
	setp.ge.s32 	%p1, %r41, %r28;
	@%p1 bra 	$L__BB1_3;
	mov.u32 	%r32, %nctaid.x;
	mul.lo.s32 	%r11, %r1, %r32;
	cvta.to.global.u64 	%rd2, %rd3;
	mov.u32 	%r47, %r52;
$L__BB1_2:
	mov.u32 	%r52, %r51;
	mov.u32 	%r51, %r50;
	mov.u32 	%r50, %r49;
	mov.u32 	%r49, %r48;
	shr.u32 	%r33, %r47, 2;
	xor.b32  	%r34, %r33, %r47;
	shl.b32 	%r35, %r49, 4;
	shl.b32 	%r36, %r34, 1;
	xor.b32  	%r37, %r35, %r36;
	xor.b32  	%r38, %r37, %r49;
	xor.b32  	%r48, %r38, %r34;
	add.s32 	%r53, %r53, 362437;
	add.s32 	%r39, %r48, %r53;
	rem.u32 	%r40, %r39, %r29;
	mul.wide.s32 	%rd7, %r41, 4;
	add.s64 	%rd8, %rd2, %rd7;
	st.global.u32 	[%rd8], %r40;
	add.s32 	%r41, %r41, %r11;
	setp.lt.s32 	%p2, %r41, %r28;
	mov.u32 	%r47, %r52;
	@%p2 bra 	$L__BB1_2;
$L__BB1_3:
	st.global.v2.u32 	[%rd1], {%r53, %r52};
	st.global.v2.u32 	[%rd1+8], {%r51, %r50};
	st.global.v2.u32 	[%rd1+16], {%r49, %r48};
	st.global.v2.u32 	[%rd1+24], {%r9, %r10};
	st.global.f32 	[%rd1+32], %f1;
	st.global.f64 	[%rd1+40], %fd1;
	ret;

}


// ===== COMPILED SASS (sm_100) =====

	.target	sm_100

	.elftype	@"ET_EXEC"


//--------------------- .note.nv.tkinfo           --------------------------
	.section	.note.nv.tkinfo,"",@"SHT_NOTE"
	.sectionflags	@"SHF_NOTE_NV_TKINFO"
	.tkinfo
        /*0018*/ 	.word	0x00000002
        /*0030*/ 	.string	""
        /*0030*/ 	.string	"ptxas"
        /*0030*/ 	.string	"Cuda compilation tools, release 13.0, V13.0.88"
        /*0030*/ 	.string	"Build cuda_13.0.r13.0/compiler.36424714_0"
        /*0030*/ 	.string	"-arch sm_100 -m 64 "



//--------------------- .note.nv.cuinfo           --------------------------
	.section	.note.nv.cuinfo,"",@"SHT_NOTE"
	.sectionflags	@"SHF_NOTE_NV_CUINFO"
        /*0018*/ 	.short	0x0002
        /*001a*/ 	.short	0x0064
        /*001c*/ 	.short	0x0082
	.zero		2


//--------------------- .nv.info                  --------------------------
	.section	.nv.info,"",@"SHT_CUDA_INFO"
	.align	4


	//----- nvinfo : EIATTR_REGCOUNT
	.align		4
        /*0000*/ 	.byte	0x04, 0x2f
        /*0002*/ 	.short	(.L_10 - .L_9)
	.align		4
.L_9:
        /*0004*/ 	.word	index@(_Z8initPRNGiP17curandStateXORWOW)
        /*0008*/ 	.word	0x0000001f


	//----- nvinfo : EIATTR_FRAME_SIZE
	.align		4
.L_10:
        /*000c*/ 	.byte	0x04, 0x11
        /*000e*/ 	.short	(.L_12 - .L_11)
	.align		4
.L_11:
        /*0010*/ 	.word	index@(_Z8initPRNGiP17curandStateXORWOW)
        /*0014*/ 	.word	0x00000000


	//----- nvinfo : EIATTR_REGCOUNT
	.align		4
.L_12:
        /*0018*/ 	.byte	0x04, 0x2f
        /*001a*/ 	.short	(.L_14 - .L_13)
	.align		4
.L_13:
        /*001c*/ 	.word	index@(_Z20generate_uniform_intiPiiP17curandStateXORWOW)
        /*0020*/ 	.word	0x0000001c


	//----- nvinfo : EIATTR_FRAME_SIZE
	.align		4
.L_14:
        /*0024*/ 	.byte	0x04, 0x11
        /*0026*/ 	.short	(.L_16 - .L_15)
	.align		4
.L_15:
        /*0028*/ 	.word	index@(_Z20generate_uniform_intiPiiP17curandStateXORWOW)
        /*002c*/ 	.word	0x00000000


	//----- nvinfo : EIATTR_MIN_STACK_SIZE
	.align		4
.L_16:
        /*0030*/ 	.byte	0x04, 0x12
        /*0032*/ 	.short	(.L_18 - .L_17)
	.align		4
.L_17:
        /*0034*/ 	.word	index@(_Z20generate_uniform_intiPiiP17curandStateXORWOW)
        /*0038*/ 	.word	0x00000000


	//----- nvinfo : EIATTR_MIN_STACK_SIZE
	.align		4
.L_18:
        /*003c*/ 	.byte	0x04, 0x12
        /*003e*/ 	.short	(.L_20 - .L_19)
	.align		4
.L_19:
        /*0040*/ 	.word	index@(_Z8initPRNGiP17curandStateXORWOW)
        /*0044*/ 	.word	0x00000000
.L_20:


//--------------------- .nv.compat                --------------------------
	.section	.nv.compat,"",@"SHT_CUDA_COMPAT_INFO"
	.align	4
        /*0000*/ 	.byte	0x02, 0x09, 0x00, 0x00, 0x02, 0x02, 0x01, 0x00, 0x02, 0x05, 0x05, 0x00, 0x03, 0x07, 0x01, 0x01
        /*0010*/ 	.byte	0x02, 0x03, 0x00, 0x00, 0x02, 0x06, 0x01, 0x00, 0x04, 0x0b, 0x08, 0x00, 0x09, 0x00, 0x00, 0x00
        /*0020*/ 	.byte	0x00, 0x00, 0x00, 0x00


//--------------------- .nv.info._Z20generate_uniform_intiPiiP17curandStateXORWOW --------------------------
	.section	.nv.info._Z20generate_uniform_intiPiiP17curandStateXORWOW,"",@"SHT_CUDA_INFO"
	.sectionflags	@""
	.align	4


	//----- nvinfo : EIATTR_CUDA_API_VERSION
	.align		4
        /*0000*/ 	.byte	0x04, 0x37
        /*0002*/ 	.short	(.L_22 - .L_21)
.L_21:
        /*0004*/ 	.word	0x00000082


	//----- nvinfo : EIATTR_KPARAM_INFO
	.align		4
.L_22:
        /*0008*/ 	.byte	0x04, 0x17
        /*000a*/ 	.short	(.L_24 - .L_23)
.L_23:
        /*000c*/ 	.word	0x00000000
        /*0010*/ 	.short	0x0003
        /*0012*/ 	.short	0x0018
        /*0014*/ 	.byte	0x00, 0xf5, 0x21, 0x00


	//----- nvinfo : EIATTR_KPARAM_INFO
	.align		4
.L_24:
        /*0018*/ 	.byte	0x04, 0x17
        /*001a*/ 	.short	(.L_26 - .L_25)
.L_25:
        /*001c*/ 	.word	0x00000000
        /*0020*/ 	.short	0x0002
        /*0022*/ 	.short	0x0010
        /*0024*/ 	.byte	0x00, 0xf0, 0x11, 0x00


	//----- nvinfo : EIATTR_KPARAM_INFO
	.align		4
.L_26:
        /*0028*/ 	.byte	0x04, 0x17
        /*002a*/ 	.short	(.L_28 - .L_27)
.L_27:
        /*002c*/ 	.word	0x00000000
        /*0030*/ 	.short	0x0001
        /*0032*/ 	.short	0x0008
        /*0034*/ 	.byte	0x00, 0xf5, 0x21, 0x00


	//----- nvinfo : EIATTR_KPARAM_INFO
	.align		4
.L_28:
        /*0038*/ 	.byte	0x04, 0x17
        /*003a*/ 	.short	(.L_30 - .L_29)
.L_29:
        /*003c*/ 	.word	0x00000000
        /*0040*/ 	.short	0x0000
        /*0042*/ 	.short	0x0000
        /*0044*/ 	.byte	0x00, 0xf0, 0x11, 0x00


	//----- nvinfo : EIATTR_SPARSE_MMA_MASK
	.align		4
.L_30:
        /*0048*/ 	.byte	0x03, 0x50
        /*004a*/ 	.short	0x0000


	//----- nvinfo : EIATTR_MAXREG_COUNT
	.align		4
        /*004c*/ 	.byte	0x03, 0x1b
        /*004e*/ 	.short	0x00ff


	//----- nvinfo : EIATTR_MERCURY_ISA_VERSION
	.align		4
        /*0050*/ 	.byte	0x03, 0x5f
        /*0052*/ 	.short	0x0101


	//----- nvinfo : EIATTR_VRC_CTA_INIT_COUNT
	.align		4
        /*0054*/ 	.byte	0x02, 0x4a
	.zero		1
	.zero		1


	//----- nvinfo : EIATTR_EXIT_INSTR_OFFSETS
	.align		4
        /*0058*/ 	.byte	0x04, 0x1c
        /*005a*/ 	.short	(.L_32 - .L_31)


	//   ....[0]....
.L_31:
        /*005c*/ 	.word	0x00000450


	//----- nvinfo : EIATTR_CRS_STACK_SIZE
	.align		4
.L_32:
        /*0060*/ 	.byte	0x04, 0x1e
        /*0062*/ 	.short	(.L_34 - .L_33)
.L_33:
        /*0064*/ 	.word	0x00000000


	//----- nvinfo : EIATTR_CBANK_PARAM_SIZE
	.align		4
.L_34:
        /*0068*/ 	.byte	0x03, 0x19
        /*006a*/ 	.short	0x0020


	//----- nvinfo : EIATTR_PARAM_CBANK
	.align		4
        /*006c*/ 	.byte	0x04, 0x0a
        /*006e*/ 	.short	(.L_36 - .L_35)
	.align		4
.L_35:
        /*0070*/ 	.word	index@(.nv.constant0._Z20generate_uniform_intiPiiP17curandStateXORWOW)
        /*0074*/ 	.short	0x0380
        /*0076*/ 	.short	0x0020


	//----- nvinfo : EIATTR_SW_WAR
	.align		4
.L_36:
        /*0078*/ 	.byte	0x04, 0x36
        /*007a*/ 	.short	(.L_38 - .L_37)
.L_37:
        /*007c*/ 	.word	0x00000008
.L_38:


//--------------------- .nv.info._Z8initPRNGiP17curandStateXORWOW --------------------------
	.section	.nv.info._Z8initPRNGiP17curandStateXORWOW,"",@"SHT_CUDA_INFO"
	.sectionflags	@""
	.align	4


	//----- nvinfo : EIATTR_CUDA_API_VERSION
	.align		4
        /*0000*/ 	.byte	0x04, 0x37
        /*0002*/ 	.short	(.L_40 - .L_39)
.L_39:
        /*0004*/ 	.word	0x00000082


	//----- nvinfo : EIATTR_KPARAM_INFO
	.align		4
.L_40:
        /*0008*/ 	.byte	0x04, 0x17
        /*000a*/ 	.short	(.L_42 - .L_41)
.L_41:
        /*000c*/ 	.word	0x00000000
        /*0010*/ 	.short	0x0001
        /*0012*/ 	.short	0x0008
        /*0014*/ 	.byte	0x00, 0xf5, 0x21, 0x00


	//----- nvinfo : EIATTR_KPARAM_INFO
	.align		4
.L_42:
        /*0018*/ 	.byte	0x04, 0x17
        /*001a*/ 	.short	(.L_44 - .L_43)
.L_43:
        /*001c*/ 	.word	0x00000000
        /*0020*/ 	.short	0x0000
        /*0022*/ 	.short	0x0000
        /*0024*/ 	.byte	0x00, 0xf0, 0x11, 0x00


	//----- nvinfo : EIATTR_SPARSE_MMA_MASK
	.align		4
.L_44:
        /*0028*/ 	.byte	0x03, 0x50
        /*002a*/ 	.short	0x0000


	//----- nvinfo : EIATTR_MAXREG_COUNT
	.align		4
        /*002c*/ 	.byte	0x03, 0x1b
        /*002e*/ 	.short	0x00ff


	//----- nvinfo : EIATTR_MERCURY_ISA_VERSION
	.align		4
        /*0030*/ 	.byte	0x03, 0x5f
        /*0032*/ 	.short	0x0101


	//----- nvinfo : EIATTR_VRC_CTA_INIT_COUNT
	.align		4
        /*0034*/ 	.byte	0x02, 0x4a
	.zero		1
	.zero		1


	//----- nvinfo : EIATTR_EXIT_INSTR_OFFSETS
	.align		4
        /*0038*/ 	.byte	0x04, 0x1c
        /*003a*/ 	.short	(.L_46 - .L_45)


	//   ....[0]....
.L_45:
        /*003c*/ 	.word	0x00000ed0


	//----- nvinfo : EIATTR_CRS_STACK_SIZE
	.align		4
.L_46:
        /*0040*/ 	.byte	0x04, 0x1e
        /*0042*/ 	.short	(.L_48 - .L_47)
.L_47:
        /*0044*/ 	.word	0x00000000


	//----- nvinfo : EIATTR_CBANK_PARAM_SIZE
	.align		4
.L_48:
        /*0048*/ 	.byte	0x03, 0x19
        /*004a*/ 	.short	0x0010


	//----- nvinfo : EIATTR_PARAM_CBANK
	.align		4
        /*004c*/ 	.byte	0x04, 0x0a
        /*004e*/ 	.short	(.L_50 - .L_49)
	.align		4
.L_49:
        /*0050*/ 	.word	index@(.nv.constant0._Z8initPRNGiP17curandStateXORWOW)
        /*0054*/ 	.short	0x0380
        /*0056*/ 	.short	0x0010


	//----- nvinfo : EIATTR_SW_WAR
	.align		4
.L_50:
        /*0058*/ 	.byte	0x04, 0x36
        /*005a*/ 	.short	(.L_52 - .L_51)
.L_51:
        /*005c*/ 	.word	0x00000008
.L_52:


//--------------------- .nv.callgraph             --------------------------
	.section	.nv.callgraph,"",@"SHT_CUDA_CALLGRAPH"
	.align	4
	.sectionentsize	8
	.align		4
        /*0000*/ 	.word	0x00000000
	.align		4
        /*0004*/ 	.word	0xffffffff
	.align		4
        /*0008*/ 	.word	0x00000000
	.align		4
        /*000c*/ 	.word	0xfffffffe
	.align		4
        /*0010*/ 	.word	0x00000000
	.align		4
        /*0014*/ 	.word	0xfffffffd
	.align		4
        /*0018*/ 	.word	0x00000000
	.align		4
        /*001c*/ 	.word	0xfffffffc


//--------------------- .nv.constant4             --------------------------
	.section	.nv.constant4,"a",@progbits
	.align	8
	.align		8
.nv.constant4:
        /*0000*/ 	.dword	precalc_xorwow_matrix
	.align		8
        /*0008*/ 	.dword	precalc_xorwow_offset_matrix
	.align		8
        /*0010*/ 	.dword	mrg32k3aM1
	.align		8
        /*0018*/ 	.dword	mrg32k3aM2
	.align		8
        /*0020*/ 	.dword	mrg32k3aM1SubSeq
	.align		8
        /*0028*/ 	.dword	mrg32k3aM2SubSeq
	.align		8
        /*0030*/ 	.dword	mrg32k3aM1Seq
	.align		8
        /*0038*/ 	.dword	mrg32k3aM2Seq


//--------------------- .nv.constant3             --------------------------
	.section	.nv.constant3,"a",@progbits
	.align	8
.nv.constant3:
	.type		__cr_lgamma_table,@object
	.size		__cr_lgamma_table,(.L_8 - __cr_lgamma_table)
__cr_lgamma_table:
        /*0000*/ 	.byte	0x00, 0x00, 0x00, 0x00, 0x00, 0x00, 0x00, 0x00, 0x00, 0x00, 0x00, 0x00, 0x00, 0x00, 0x00, 0x00
        /*0010*/ 	.byte	0xef, 0x39, 0xfa, 0xfe, 0x42, 0x2e, 0xe6, 0x3f, 0x02, 0x20, 0x2a, 0xfa, 0x0b, 0xab, 0xfc, 0x3f
        /*0020*/ 	.byte	0xf9, 0x2c, 0x92, 0x7c, 0xa7, 0x6c, 0x09, 0x40, 0xc9, 0x79, 0x44, 0x3c, 0x64, 0x26, 0x13, 0x40
        /*0030*/ 	.byte	0xca, 0x01, 0xcf, 0x3a, 0x27, 0x51, 0x1a, 0x40, 0x30, 0xcc, 0x2d, 0xf3, 0xe1, 0x0c, 0x21, 0x40
        /*0040*/ 	.byte	0x0d, 0xb7, 0xfc, 0x82, 0x8e, 0x35, 0x25, 0x40
.L_8:


//--------------------- .text._Z20generate_uniform_intiPiiP17curandStateXORWOW --------------------------
	.section	.text._Z20generate_uniform_intiPiiP17curandStateXORWOW,"ax",@progbits
	.align	128
        .global         _Z20generate_uniform_intiPiiP17curandStateXORWOW
        .type           _Z20generate_uniform_intiPiiP17curandStateXORWOW,@function
        .size           _Z20generate_uniform_intiPiiP17curandStateXORWOW,(.L_x_14 - _Z20generate_uniform_intiPiiP17curandStateXORWOW)
        .other          _Z20generate_uniform_intiPiiP17curandStateXORWOW,@"STO_CUDA_ENTRY STV_DEFAULT"
_Z20generate_uniform_intiPiiP17curandStateXORWOW:
.text._Z20generate_uniform_intiPiiP17curandStateXORWOW:
[----:B------:R-:W-:Y:S01]  /*0000*/  LDC R1, c[0x0][0x37c] ;  /* 0x0000df00ff017b82 */ /* 0x000fe20000000800 */
[----:B------:R-:W0:Y:S07]  /*0010*/  S2R R19, SR_TID.X ;  /* 0x0000000000137919 */ /* 0x000e2e0000002100 */
[----:B------:R-:W0:Y:S01]  /*0020*/  S2UR UR6, SR_CTAID.X ;  /* 0x00000000000679c3 */ /* 0x000e220000002500 */
[----:B------:R-:W1:Y:S01]  /*0030*/  LDCU.64 UR4, c[0x0][0x358] ;  /* 0x00006b00ff0477ac */ /* 0x000e620008000a00 */
[----:B------:R-:W2:Y:S06]  /*0040*/  LDCU UR7, c[0x0][0x380] ;  /* 0x00007000ff0777ac */ /* 0x000eac0008000800 */
[----:B------:R-:W0:Y:S08]  /*0050*/  LDC R18, c[0x0][0x360] ;  /* 0x0000d800ff127b82 */ /* 0x000e300000000800 */
[----:B------:R-:W3:Y:S01]  /*0060*/  LDC.64 R2, c[0x0][0x398] ;  /* 0x0000e600ff027b82 */ /* 0x000ee20000000a00 */
[----:B0-----:R-:W-:-:S04]  /*0070*/  IMAD R19, R18, UR6, R19 ;  /* 0x0000000612137c24 */ /* 0x001fc8000f8e0213 */
[----:B---3--:R-:W-:-:S05]  /*0080*/  IMAD.WIDE.U32 R2, R19, 0x30, R2 ;  /* 0x0000003013027825 */ /* 0x008fca00078e0002 */
[----:B-1----:R0:W5:Y:S04]  /*0090*/  LDG.E R17, desc[UR4][R2.64+0x20] ;  /* 0x0000200402117981 */ /* 0x002168000c1e1900 */
[----:B------:R0:W5:Y:S04]  /*00a0*/  LDG.E.64 R4, desc[UR4][R2.64+0x28] ;  /* 0x0000280402047981 */ /* 0x000168000c1e1b00 */
[----:B------:R0:W5:Y:S04]  /*00b0*/  LDG.E.64 R6, desc[UR4][R2.64] ;  /* 0x0000000402067981 */ /* 0x000168000c1e1b00 */
[----:B------:R0:W5:Y:S04]  /*00c0*/  LDG.E.64 R8, desc[UR4][R2.64+0x8] ;  /* 0x0000080402087981 */ /* 0x000168000c1e1b00 */
[----:B------:R0:W5:Y:S04]  /*00d0*/  LDG.E.64 R10, desc[UR4][R2.64+0x10] ;  /* 0x00001004020a7981 */ /* 0x000168000c1e1b00 */
[----:B------:R0:W5:Y:S01]  /*00e0*/  LDG.E.64 R12, desc[UR4][R2.64+0x18] ;  /* 0x00001804020c7981 */ /* 0x000162000c1e1b00 */
[----:B--2---:R-:W-:Y:S01]  /*00f0*/  ISETP.GE.AND P0, PT, R19, UR7, PT ;  /* 0x0000000713007c0c */ /* 0x004fe2000bf06270 */
[----:B------:R-:W-:-:S12]  /*0100*/  BSSY.RECONVERGENT B0, `(.L_x_0) ;  /* 0x000002e000007945 */ /* 0x000fd80003800200 */
[----:B0-----:R-:W-:Y:S05]  /*0110*/  @P0 BRA `(.L_x_1) ;  /* 0x0000000000b00947 */ /* 0x001fea0003800000 */
[----:B------:R-:W0:Y:S01]  /*0120*/  LDC R0, c[0x0][0x390] ;  /* 0x0000e400ff007b82 */ /* 0x000e220000000800 */
[----:B------:R-:W1:Y:S01]  /*0130*/  LDCU UR6, c[0x0][0x370] ;  /* 0x00006e00ff0677ac */ /* 0x000e620008000800 */
[----:B------:R-:W-:Y:S06]  /*0140*/  BSSY.RECONVERGENT B1, `(.L_x_2) ;  /* 0x0000028000017945 */ /* 0x000fec0003800200 */
[----:B------:R-:W2:Y:S01]  /*0150*/  LDC.64 R14, c[0x0][0x388] ;  /* 0x0000e200ff0e7b82 */ /* 0x000ea20000000a00 */
[----:B-1----:R-:W-:Y:S01]  /*0160*/  IMAD R18, R18, UR6, RZ ;  /* 0x0000000612127c24 */ /* 0x002fe2000f8e02ff */
[----:B0-----:R-:W0:Y:S01]  /*0170*/  I2F.U32.RP R22, R0 ;  /* 0x0000000000167306 */ /* 0x001e220000209000 */
[----:B------:R-:W-:-:S07]  /*0180*/  ISETP.NE.U32.AND P0, PT, R0, RZ, PT ;  /* 0x000000ff0000720c */ /* 0x000fce0003f05070 */
[----:B0-----:R-:W0:Y:S02]  /*0190*/  MUFU.RCP R22, R22 ;  /* 0x0000001600167308 */ /* 0x001e240000001000 */
[----:B0-----:R-:W-:Y:S02]  /*01a0*/  VIADD R20, R22, 0xffffffe ;  /* 0x0ffffffe16147836 */ /* 0x001fe40000000000 */
[----:B-----5:R-:W-:Y:S01]  /*01b0*/  IMAD.MOV.U32 R22, RZ, RZ, R7 ;  /* 0x000000ffff167224 */ /* 0x020fe200078e0007 */
[----:B------:R-:W-:-:S03]  /*01c0*/  LOP3.LUT R7, RZ, R0, RZ, 0x33, !PT ;  /* 0x00000000ff077212 */ /* 0x000fc600078e33ff */
[----:B------:R0:W1:Y:S02]  /*01d0*/  F2I.FTZ.U32.TRUNC.NTZ R21, R20 ;  /* 0x0000001400157305 */ /* 0x000064000021f000 */
[----:B0-----:R-:W-:Y:S02]  /*01e0*/  HFMA2 R20, -RZ, RZ, 0, 0 ;  /* 0x00000000ff147431 */ /* 0x001fe400000001ff */
[----:B-1----:R-:W-:-:S04]  /*01f0*/  IMAD.MOV R23, RZ, RZ, -R21 ;  /* 0x000000ffff177224 */ /* 0x002fc800078e0a15 */
[----:B------:R-:W-:-:S04]  /*0200*/  IMAD R23, R23, R0, RZ ;  /* 0x0000000017177224 */ /* 0x000fc800078e02ff */
[----:B--2---:R-:W-:-:S07]  /*0210*/  IMAD.HI.U32 R16, R21, R23, R20 ;  /* 0x0000001715107227 */ /* 0x004fce00078e0014 */
.L_x_3:
[----:B0-----:R-:W-:Y:S02]  /*0220*/  SHF.R.U32.HI R21, RZ, 0x2, R22 ;  /* 0x00000002ff157819 */ /* 0x001fe40000011616 */
[----:B------:R-:W-:Y:S02]  /*0230*/  SHF.L.U32 R20, R11, 0x4, RZ ;  /* 0x000000040b147819 */ /* 0x000fe400000006ff */
[----:B------:R-:W-:Y:S02]  /*0240*/  LOP3.LUT R21, R21, R22, RZ, 0x3c, !PT ;  /* 0x0000001615157212 */ /* 0x000fe400078e3cff */
[----:B------:R-:W-:-:S03]  /*0250*/  IADD3 R6, PT, PT, R6, 0x587c5, RZ ;  /* 0x000587c506067810 */ /* 0x000fc60007ffe0ff */
[----:B------:R-:W-:-:S05]  /*0260*/  IMAD.SHL.U32 R22, R21, 0x2, RZ ;  /* 0x0000000215167824 */ /* 0x000fca00078e00ff */
[----:B------:R-:W-:Y:S02]  /*0270*/  LOP3.LUT R20, R11, R20, R22, 0x96, !PT ;  /* 0x000000140b147212 */ /* 0x000fe400078e9616 */
[----:B------:R-:W-:Y:S01]  /*0280*/  MOV R22, R8 ;  /* 0x0000000800167202 */ /* 0x000fe20000000f00 */
[----:B------:R-:W-:Y:S01]  /*0290*/  IMAD.MOV.U32 R8, RZ, RZ, R9 ;  /* 0x000000ffff087224 */ /* 0x000fe200078e0009 */
[----:B------:R-:W-:Y:S02]  /*02a0*/  LOP3.LUT R23, R20, R21, RZ, 0x3c, !PT ;  /* 0x0000001514177212 */ /* 0x000fe400078e3cff */
[----:B------:R-:W-:Y:S01]  /*02b0*/  MOV R9, R10 ;  /* 0x0000000a00097202 */ /* 0x000fe20000000f00 */
[----:B------:R-:W-:Y:S01]  /*02c0*/  IMAD.MOV.U32 R10, RZ, RZ, R11 ;  /* 0x000000ffff0a7224 */ /* 0x000fe200078e000b */
[----:B------:R-:W-:Y:S01]  /*02d0*/  MOV R11, R23 ;  /* 0x00000017000b7202 */ /* 0x000fe20000000f00 */
[----:B------:R-:W-:-:S04]  /*02e0*/  IMAD.IADD R21, R23, 0x1, R6 ;  /* 0x0000000117157824 */ /* 0x000fc800078e0206 */
[----:B------:R-:W-:-:S05]  /*02f0*/  IMAD.HI.U32 R20, R16, R21, RZ ;  /* 0x0000001510147227 */ /* 0x000fca00078e00ff */
[----:B------:R-:W-:-:S05]  /*0300*/  IADD3 R20, PT, PT, -R20, RZ, RZ ;  /* 0x000000ff14147210 */ /* 0x000fca0007ffe1ff */
[----:B------:R-:W-:Y:S02]  /*0310*/  IMAD R25, R0, R20, R21 ;  /* 0x0000001400197224 */ /* 0x000fe400078e0215 */
[----:B------:R-:W-:-:S03]  /*0320*/  IMAD.WIDE R20, R19, 0x4, R14 ;  /* 0x0000000413147825 */ /* 0x000fc600078e020e */
[----:B------:R-:W-:Y:S01]  /*0330*/  ISETP.GE.U32.AND P1, PT, R25, R0, PT ;  /* 0x000000001900720c */ /* 0x000fe20003f26070 */
[----:B------:R-:W-:-:S12]  /*0340*/  IMAD.IADD R19, R18, 0x1, R19 ;  /* 0x0000000112137824 */ /* 0x000fd800078e0213 */
[----:B------:R-:W-:-:S05]  /*0350*/  @P1 IMAD.IADD R25, R25, 0x1, -R0 ;  /* 0x0000000119191824 */ /* 0x000fca00078e0a00 */
[----:B------:R-:W-:-:S13]  /*0360*/  ISETP.GE.U32.AND P1, PT, R25, R0, PT ;  /* 0x000000001900720c */ /* 0x000fda0003f26070 */
[----:B------:R-:W-:Y:S02]  /*0370*/  @P1 IADD3 R25, PT, PT, R25, -R0, RZ ;  /* 0x8000000019191210 */ /* 0x000fe40007ffe0ff */
[----:B------:R-:W-:Y:S02]  /*0380*/  ISETP.GE.AND P1, PT, R19, UR7, PT ;  /* 0x0000000713007c0c */ /* 0x000fe4000bf26270 */
[----:B------:R-:W-:-:S05]  /*0390*/  SEL R25, R7, R25, !P0 ;  /* 0x0000001907197207 */ /* 0x000fca0004000000 */
[----:B------:R0:W-:Y:S06]  /*03a0*/  STG.E desc[UR4][R20.64], R25 ;  /* 0x0000001914007986 */ /* 0x0001ec000c101904 */
[----:B------:R-:W-:Y:S05]  /*03b0*/  @!P1 BRA `(.L_x_3) ;  /* 0xfffffffc00989947 */ /* 0x000fea000383ffff */
[----:B------:R-:W-:Y:S05]  /*03c0*/  BSYNC.RECONVERGENT B1 ;  /* 0x0000000000017941 */ /* 0x000fea0003800200 */
.L_x_2:
[----:B------:R-:W-:-:S07]  /*03d0*/  IMAD.MOV.U32 R7, RZ, RZ, R22 ;  /* 0x000000ffff077224 */ /* 0x000fce00078e0016 */
.L_x_1:
[----:B------:R-:W-:Y:S05]  /*03e0*/  BSYNC.RECONVERGENT B0 ;  /* 0x0000000000007941 */ /* 0x000fea0003800200 */
.L_x_0:
[----:B-----5:R-:W-:Y:S04]  /*03f0*/  STG.E.64 desc[UR4][R2.64], R6 ;  /* 0x0000000602007986 */ /* 0x020fe8000c101b04 */
[----:B------:R-:W-:Y:S04]  /*0400*/  STG.E.64 desc[UR4][R2.64+0x8], R8 ;  /* 0x0000080802007986 */ /* 0x000fe8000c101b04 */
[----:B------:R-:W-:Y:S04]  /*0410*/  STG.E.64 desc[UR4][R2.64+0x10], R10 ;  /* 0x0000100a02007986 */ /* 0x000fe8000c101b04 */
[----:B------:R-:W-:Y:S04]  /*0420*/  STG.E.64 desc[UR4][R2.64+0x18], R12 ;  /* 0x0000180c02007986 */ /* 0x000fe8000c101b04 */
[----:B------:R-:W-:Y:S04]  /*0430*/  STG.E.64 desc[UR4][R2.64+0x28], R4 ;  /* 0x0000280402007986 */ /* 0x000fe8000c101b04 */
[----:B------:R-:W-:Y:S01]  /*0440*/  STG.E desc[UR4][R2.64+0x20], R17 ;  /* 0x0000201102007986 */ /* 0x000fe2000c101904 */
[----:B------:R-:W-:Y:S05]  /*0450*/  EXIT ;  /* 0x000000000000794d */ /* 0x000fea0003800000 */
.L_x_4:
[----:B------:R-:W-:-:S00]  /*0460*/  BRA `(.L_x_4) ;  /* 0xfffffffc00fc7947 */ /* 0x000fc0000383ffff */
[----:B------:R-:W-:-:S00]  /*0470*/  NOP ;  /* 0x0000000000007918 */ /* 0x000fc00000000000 */
        /* <DEDUP_REMOVED lines=8> */
.L_x_14:


//--------------------- .text._Z8initPRNGiP17curandStateXORWOW --------------------------
	.section	.text._Z8initPRNGiP17curandStateXORWOW,"ax",@progbits
	.align	128
        .global         _Z8initPRNGiP17curandStateXORWOW
        .type           _Z8initPRNGiP17curandStateXORWOW,@function
        .size           _Z8initPRNGiP17curandStateXORWOW,(.L_x_15 - _Z8initPRNGiP17curandStateXORWOW)
        .other          _Z8initPRNGiP17curandStateXORWOW,@"STO_CUDA_ENTRY STV_DEFAULT"
_Z8initPRNGiP17curandStateXORWOW:
.text._Z8initPRNGiP17curandStateXORWOW:
[----:B------:R-:W-:Y:S01]  /*0000*/  LDC R1, c[0x0][0x37c] ;  /* 0x0000df00ff017b82 */ /* 0x000fe20000000800 */
[----:B------:R-:W0:Y:S07]  /*0010*/  S2R R0, SR_TID.X ;  /* 0x0000000000007919 */ /* 0x000e2e0000002100 */
[----:B------:R-:W1:Y:S01]  /*0020*/  LDC R4, c[0x0][0x380] ;  /* 0x0000e000ff047b82 */ /* 0x000e620000000800 */
[----:B------:R-:W2:Y:S01]  /*0030*/  LDCU.64 UR4, c[0x0][0x358] ;  /* 0x00006b00ff0477ac */ /* 0x000ea20008000a00 */
[----:B------:R-:W-:Y:S06]  /*0040*/  BSSY.RECONVERGENT B0, `(.L_x_5) ;  /* 0x00000e5000007945 */ /* 0x000fec0003800200 */
[----:B------:R-:W0:Y:S08]  /*0050*/  S2UR UR6, SR_CTAID.X ;  /* 0x00000000000679c3 */ /* 0x000e300000002500 */
[----:B------:R-:W0:Y:S08]  /*0060*/  LDC R3, c[0x0][0x360] ;  /* 0x0000d800ff037b82 */ /* 0x000e300000000800 */
[----:B------:R-:W3:Y:S01]  /*0070*/  LDC.64 R6, c[0x0][0x388] ;  /* 0x0000e200ff067b82 */ /* 0x000ee20000000a00 */
[----:B-1----:R-:W-:-:S02]  /*0080*/  LOP3.LUT R2, R4, 0xaad26b49, RZ, 0x3c, !PT ;  /* 0xaad26b4904027812 */ /* 0x002fc400078e3cff */
[----:B------:R-:W-:Y:S01]  /*0090*/  ISETP.GT.AND P0, PT, R4, -0x1, PT ;  /* 0xffffffff0400780c */ /* 0x000fe20003f04270 */
[----:B------:R-:W-:Y:S02]  /*00a0*/  IMAD.MOV.U32 R4, RZ, RZ, -0x266e14b1 ;  /* 0xd991eb4fff047424 */ /* 0x000fe400078e00ff */
[----:B------:R-:W-:-:S04]  /*00b0*/  IMAD R2, R2, 0x4182bed5, RZ ;  /* 0x4182bed502027824 */ /* 0x000fc800078e02ff */
[C---:B------:R-:W-:Y:S01]  /*00c0*/  VIADD R5, R2.reuse, 0x75bcd15 ;  /* 0x075bcd1502057836 */ /* 0x040fe20000000000 */
[C---:B------:R-:W-:Y:S01]  /*00d0*/  LOP3.LUT R8, R2.reuse, 0x159a55e5, RZ, 0x3c, !PT ;  /* 0x159a55e502087812 */ /* 0x040fe200078e3cff */
[----:B------:R-:W-:Y:S02]  /*00e0*/  VIADD R11, R2, 0x583f19 ;  /* 0x00583f19020b7836 */ /* 0x000fe40000000000 */
[----:B0-----:R-:W-:Y:S01]  /*00f0*/  IMAD R0, R3, UR6, R0 ;  /* 0x0000000603007c24 */ /* 0x001fe2000f8e0200 */
[----:B------:R-:W-:-:S04]  /*0100*/  SEL R3, R4, 0x8bf16996, P0 ;  /* 0x8bf1699604037807 */ /* 0x000fc80000000000 */
[C---:B------:R-:W-:Y:S01]  /*0110*/  IADD3 R4, PT, PT, R3.reuse, 0x64f0c9, R2 ;  /* 0x0064f0c903047810 */ /* 0x040fe20007ffe002 */
[C---:B------:R-:W-:Y:S01]  /*0120*/  VIADD R9, R3.reuse, 0x1f123bb5 ;  /* 0x1f123bb503097836 */ /* 0x040fe20000000000 */
[----:B------:R-:W-:Y:S01]  /*0130*/  LOP3.LUT R10, R3, 0x5491333, RZ, 0x3c, !PT ;  /* 0x05491333030a7812 */ /* 0x000fe200078e3cff */
[C---:B---3--:R-:W-:Y:S01]  /*0140*/  IMAD.WIDE.U32 R6, R0.reuse, 0x30, R6 ;  /* 0x0000003000067825 */ /* 0x048fe200078e0006 */
[----:B------:R-:W-:-:S04]  /*0150*/  ISETP.NE.AND P0, PT, R0, RZ, PT ;  /* 0x000000ff0000720c */ /* 0x000fc80003f05270 */
[----:B--2---:R0:W-:Y:S04]  /*0160*/  STG.E.64 desc[UR4][R6.64], R4 ;  /* 0x0000000406007986 */ /* 0x0041e8000c101b04 */
[----:B------:R0:W-:Y:S04]  /*0170*/  STG.E.64 desc[UR4][R6.64+0x8], R8 ;  /* 0x0000080806007986 */ /* 0x0001e8000c101b04 */
[----:B------:R0:W-:Y:S01]  /*0180*/  STG.E.64 desc[UR4][R6.64+0x10], R10 ;  /* 0x0000100a06007986 */ /* 0x0001e2000c101b04 */
[----:B------:R-:W-:Y:S05]  /*0190*/  @!P0 BRA `(.L_x_6) ;  /* 0x0000000c003c8947 */ /* 0x000fea0003800000 */
[----:B------:R-:W-:-:S07]  /*01a0*/  CS2R R12, SRZ ;  /* 0x00000000000c7805 */ /* 0x000fce000001ff00 */
.L_x_12:
[----:B-1----:R-:W-:Y:S01]  /*01b0*/  LOP3.LUT R2, R0, 0x3, RZ, 0xc0, !PT ;  /* 0x0000000300027812 */ /* 0x002fe200078ec0ff */
[----:B------:R-:W-:Y:S03]  /*01c0*/  BSSY.RECONVERGENT B1, `(.L_x_7) ;  /* 0x00000c6000017945 */ /* 0x000fe60003800200 */
[----:B------:R-:W-:-:S04]  /*01d0*/  ISETP.NE.U32.AND P0, PT, R2, RZ, PT ;  /* 0x000000ff0200720c */ /* 0x000fc80003f05070 */
[----:B------:R-:W-:-:S13]  /*01e0*/  ISETP.NE.AND.EX P0, PT, RZ, RZ, PT, P0 ;  /* 0x000000ffff00720c */ /* 0x000fda0003f05300 */
[----:B------:R-:W-:Y:S05]  /*01f0*/  @!P0 BRA `(.L_x_8) ;  /* 0x0000000c00088947 */ /* 0x000fea0003800000 */
[----:B0-----:R-:W0:Y:S01]  /*0200*/  LDC.64 R8, c[0x4][RZ] ;  /* 0x01000000ff087b82 */ /* 0x001e220000000a00 */
[----:B------:R-:W-:Y:S02]  /*0210*/  IMAD.MOV.U32 R14, RZ, RZ, RZ ;  /* 0x000000ffff0e7224 */ /* 0x000fe400078e00ff */
[----:B0-----:R-:W-:-:S07]  /*0220*/  IMAD.WIDE.U32 R8, R12, 0xc80, R8 ;  /* 0x00000c800c087825 */ /* 0x001fce00078e0008 */
.L_x_11:
[----:B-1----:R-:W-:Y:S01]  /*0230*/  IMAD.MOV.U32 R15, RZ, RZ, RZ ;  /* 0x000000ffff0f7224 */ /* 0x002fe200078e00ff */
[----:B------:R-:W-:Y:S01]  /*0240*/  CS2R R2, SRZ ;  /* 0x0000000000027805 */ /* 0x000fe2000001ff00 */
[----:B------:R-:W-:Y:S01]  /*0250*/  IMAD.MOV.U32 R17, RZ, RZ, RZ ;  /* 0x000000ffff117224 */ /* 0x000fe200078e00ff */
[----:B------:R-:W-:-:S07]  /*0260*/  CS2R R4, SRZ ;  /* 0x0000000000047805 */ /* 0x000fce000001ff00 */
.L_x_10:
[----:B------:R-:W-:-:S05]  /*0270*/  IMAD.WIDE.U32 R10, R17, 0x4, R6 ;  /* 0x00000004110a7825 */ /* 0x000fca00078e0006 */
[----:B------:R0:W5:Y:S01]  /*0280*/  LDG.E R16, desc[UR4][R10.64+0x4] ;  /* 0x000004040a107981 */ /* 0x000162000c1e1900 */
[----:B------:R-:W-:-:S07]  /*0290*/  IMAD.MOV.U32 R19, RZ, RZ, RZ ;  /* 0x000000ffff137224 */ /* 0x000fce00078e00ff */
.L_x_9:
[----:B-----5:R-:W-:Y:S01]  /*02a0*/  SHF.R.U32.HI R24, RZ, R19, R16 ;  /* 0x00000013ff187219 */ /* 0x020fe20000011610 */
[----:B0-----:R-:W-:-:S03]  /*02b0*/  IMAD.SHL.U32 R10, R17, 0x20, RZ ;  /* 0x00000020110a7824 */ /* 0x001fc600078e00ff */
[----:B------:R-:W-:Y:S01]  /*02c0*/  LOP3.LUT R11, R24, 0x1, RZ, 0xc0, !PT ;  /* 0x00000001180b7812 */ /* 0x000fe200078ec0ff */
[----:B------:R-:W-:-:S03]  /*02d0*/  IMAD.IADD R10, R10, 0x1, R19 ;  /* 0x000000010a0a7824 */ /* 0x000fc600078e0213 */
[----:B------:R-:W-:Y:S01]  /*02e0*/  ISETP.NE.U32.AND P0, PT, R11, 0x1, PT ;  /* 0x000000010b00780c */ /* 0x000fe20003f05070 */
[----:B------:R-:W-:-:S03]  /*02f0*/  IMAD R11, R10, 0x5, RZ ;  /* 0x000000050a0b7824 */ /* 0x000fc600078e02ff */
[----:B------:R-:W-:Y:S01]  /*0300*/  R2P PR, R24, 0x7e ;  /* 0x0000007e18007804 */ /* 0x000fe20000000000 */
[----:B------:R-:W-:-:S08]  /*0310*/  IMAD.WIDE.U32 R10, R11, 0x4, R8 ;  /* 0x000000040b0a7825 */ /* 0x000fd000078e0008 */
[----:B------:R-:W2:Y:S04]  /*0320*/  @!P0 LDG.E R18, desc[UR4][R10.64] ;  /* 0x000000040a128981 */ /* 0x000ea8000c1e1900 */
[----:B------:R-:W3:Y:S04]  /*0330*/  @!P0 LDG.E R20, desc[UR4][R10.64+0x10] ;  /* 0x000010040a148981 */ /* 0x000ee8000c1e1900 */
[----:B------:R-:W4:Y:S04]  /*0340*/  @P1 LDG.E R22, desc[UR4][R10.64+0x14] ;  /* 0x000014040a161981 */ /* 0x000f28000c1e1900 */
[----:B------:R-:W4:Y:S04]  /*0350*/  @P2 LDG.E R26, desc[UR4][R10.64+0x28] ;  /* 0x000028040a1a2981 */ /* 0x000f28000c1e1900 */
[----:B------:R-:W4:Y:S04]  /*0360*/  @!P0 LDG.E R21, desc[UR4][R10.64+0x4] ;  /* 0x000004040a158981 */ /* 0x000f28000c1e1900 */
[----:B------:R-:W4:Y:S04]  /*0370*/  @!P0 LDG.E R23, desc[UR4][R10.64+0xc] ;  /* 0x00000c040a178981 */ /* 0x000f28000c1e1900 */
[----:B------:R-:W4:Y:S04]  /*0380*/  @P1 LDG.E R25, desc[UR4][R10.64+0x18] ;  /* 0x000018040a191981 */ /* 0x000f28000c1e1900 */
[----:B------:R-:W4:Y:S04]  /*0390*/  @P3 LDG.E R28, desc[UR4][R10.64+0x3c] ;  /* 0x00003c040a1c3981 */ /* 0x000f28000c1e1900 */
[----:B------:R-:W4:Y:S01]  /*03a0*/  @P6 LDG.E R27, desc[UR4][R10.64+0x7c] ;  /* 0x00007c040a1b6981 */ /* 0x000f22000c1e1900 */
[----:B--2---:R-:W-:-:S03]  /*03b0*/  @!P0 LOP3.LUT R15, R15, R18, RZ, 0x3c, !PT ;  /* 0x000000120f0f8212 */ /* 0x004fc600078e3cff */
[----:B------:R-:W2:Y:S01]  /*03c0*/  @!P0 LDG.E R18, desc[UR4][R10.64+0x8] ;  /* 0x000008040a128981 */ /* 0x000ea2000c1e1900 */
[----:B---3--:R-:W-:-:S03]  /*03d0*/  @!P0 LOP3.LUT R3, R3, R20, RZ, 0x3c, !PT ;  /* 0x0000001403038212 */ /* 0x008fc600078e3cff */
[----:B------:R-:W3:Y:S01]  /*03e0*/  @P1 LDG.E R20, desc[UR4][R10.64+0x24] ;  /* 0x000024040a141981 */ /* 0x000ee2000c1e1900 */
[----:B----4-:R-:W-:-:S03]  /*03f0*/  @P1 LOP3.LUT R15, R15, R22, RZ, 0x3c, !PT ;  /* 0x000000160f0f1212 */ /* 0x010fc600078e3cff */
[----:B------:R-:W4:Y:S01]  /*0400*/  @P2 LDG.E R22, desc[UR4][R10.64+0x38] ;  /* 0x000038040a162981 */ /* 0x000f22000c1e1900 */
[----:B------:R-:W-:-:S03]  /*0410*/  @P2 LOP3.LUT R15, R15, R26, RZ, 0x3c, !PT ;  /* 0x0000001a0f0f2212 */ /* 0x000fc600078e3cff */
[----:B------:R-:W4:Y:S01]  /*0420*/  @P4 LDG.E R26, desc[UR4][R10.64+0x50] ;  /* 0x000050040a1a4981 */ /* 0x000f22000c1e1900 */
[----:B------:R-:W-:-:S03]  /*0430*/  @!P0 LOP3.LUT R4, R4, R21, RZ, 0x3c, !PT ;  /* 0x0000001504048212 */ /* 0x000fc600078e3cff */
[----:B------:R-:W4:Y:S01]  /*0440*/  @P1 LDG.E R21, desc[UR4][R10.64+0x20] ;  /* 0x000020040a151981 */ /* 0x000f22000c1e1900 */
[----:B------:R-:W-:-:S03]  /*0450*/  @!P0 LOP3.LUT R2, R2, R23, RZ, 0x3c, !PT ;  /* 0x0000001702028212 */ /* 0x000fc600078e3cff */
[----:B------:R-:W4:Y:S01]  /*0460*/  @P2 LDG.E R23, desc[UR4][R10.64+0x2c] ;  /* 0x00002c040a172981 */ /* 0x000f22000c1e1900 */
[----:B------:R-:W-:-:S03]  /*0470*/  @P1 LOP3.LUT R4, R4, R25, RZ, 0x3c, !PT ;  /* 0x0000001904041212 */ /* 0x000fc600078e3cff */
[----:B------:R-:W4:Y:S01]  /*0480*/  @P2 LDG.E R25, desc[UR4][R10.64+0x34] ;  /* 0x000034040a192981 */ /* 0x000f22000c1e1900 */
[----:B--2---:R-:W-:-:S03]  /*0490*/  @!P0 LOP3.LUT R5, R5, R18, RZ, 0x3c, !PT ;  /* 0x0000001205058212 */ /* 0x004fc600078e3cff */
[----:B------:R-:W2:Y:S01]  /*04a0*/  @P1 LDG.E R18, desc[UR4][R10.64+0x1c] ;  /* 0x00001c040a121981 */ /* 0x000ea2000c1e1900 */
[----:B---3--:R-:W-:-:S03]  /*04b0*/  @P1 LOP3.LUT R3, R3, R20, RZ, 0x3c, !PT ;  /* 0x0000001403031212 */ /* 0x008fc600078e3cff */
[----:B------:R-:W3:Y:S01]  /*04c0*/  @P2 LDG.E R20, desc[UR4][R10.64+0x30] ;  /* 0x000030040a142981 */ /* 0x000ee2000c1e1900 */
[----:B----4-:R-:W-:-:S03]  /*04d0*/  @P2 LOP3.LUT R3, R3, R22, RZ, 0x3c, !PT ;  /* 0x0000001603032212 */ /* 0x010fc600078e3cff */
[----:B------:R-:W4:Y:S01]  /*04e0*/  @P3 LDG.E R22, desc[UR4][R10.64+0x4c] ;  /* 0x00004c040a163981 */ /* 0x000f22000c1e1900 */
[----:B------:R-:W-:-:S04]  /*04f0*/  @P3 LOP3.LUT R15, R15, R28, RZ, 0x3c, !PT ;  /* 0x0000001c0f0f3212 */ /* 0x000fc800078e3cff */
[----:B------:R-:W-:Y:S02]  /*0500*/  @P4 LOP3.LUT R15, R15, R26, RZ, 0x3c, !PT ;  /* 0x0000001a0f0f4212 */ /* 0x000fe400078e3cff */
[----:B------:R-:W-:Y:S01]  /*0510*/  @P1 LOP3.LUT R2, R2, R21, RZ, 0x3c, !PT ;  /* 0x0000001502021212 */ /* 0x000fe200078e3cff */
[----:B------:R-:W4:Y:S04]  /*0520*/  @P5 LDG.E R26, desc[UR4][R10.64+0x64] ;  /* 0x000064040a1a5981 */ /* 0x000f28000c1e1900 */
[----:B------:R-:W4:Y:S01]  /*0530*/  @P3 LDG.E R21, desc[UR4][R10.64+0x40] ;  /* 0x000040040a153981 */ /* 0x000f22000c1e1900 */
[----:B------:R-:W-:Y:S02]  /*0540*/  @P2 LOP3.LUT R4, R4, R23, RZ, 0x3c, !PT ;  /* 0x0000001704042212 */ /* 0x000fe400078e3cff */
[----:B------:R-:W-:Y:S01]  /*0550*/  @P2 LOP3.LUT R2, R2, R25, RZ, 0x3c, !PT ;  /* 0x0000001902022212 */ /* 0x000fe200078e3cff */
[----:B------:R-:W4:Y:S04]  /*0560*/  @P3 LDG.E R23, desc[UR4][R10.64+0x48] ;  /* 0x000048040a173981 */ /* 0x000f28000c1e1900 */
[----:B------:R-:W4:Y:S01]  /*0570*/  @P4 LDG.E R25, desc[UR4][R10.64+0x54] ;  /* 0x000054040a194981 */ /* 0x000f22000c1e1900 */
[----:B--2---:R-:W-:-:S03]  /*0580*/  @P1 LOP3.LUT R5, R5, R18, RZ, 0x3c, !PT ;  /* 0x0000001205051212 */ /* 0x004fc600078e3cff */
[----:B------:R-:W2:Y:S01]  /*0590*/  @P3 LDG.E R18, desc[UR4][R10.64+0x44] ;  /* 0x000044040a123981 */ /* 0x000ea2000c1e1900 */
[----:B---3--:R-:W-:-:S03]  /*05a0*/  @P2 LOP3.LUT R5, R5, R20, RZ, 0x3c, !PT ;  /* 0x0000001405052212 */ /* 0x008fc600078e3cff */
[----:B------:R-:W3:Y:S01]  /*05b0*/  @P4 LDG.E R20, desc[UR4][R10.64+0x58] ;  /* 0x000058040a144981 */ /* 0x000ee2000c1e1900 */
[----:B----4-:R-:W-:-:S03]  /*05c0*/  @P3 LOP3.LUT R3, R3, R22, RZ, 0x3c, !PT ;  /* 0x0000001603033212 */ /* 0x010fc600078e3cff */
[----:B------:R-:W4:Y:S01]  /*05d0*/  @P4 LDG.E R22, desc[UR4][R10.64+0x60] ;  /* 0x000060040a164981 */ /* 0x000f22000c1e1900 */
[----:B------:R-:W-:Y:S02]  /*05e0*/  LOP3.LUT P0, RZ, R24, 0x80, RZ, 0xc0, !PT ;  /* 0x0000008018ff7812 */ /* 0x000fe4000780c0ff */
[----:B------:R-:W-:Y:S02]  /*05f0*/  @P5 LOP3.LUT R15, R15, R26, RZ, 0x3c, !PT ;  /* 0x0000001a0f0f5212 */ /* 0x000fe400078e3cff */
[----:B------:R-:W4:Y:S01]  /*0600*/  @P6 LDG.E R26, desc[UR4][R10.64+0x78] ;  /* 0x000078040a1a6981 */ /* 0x000f22000c1e1900 */
[----:B------:R-:W-:-:S03]  /*0610*/  @P3 LOP3.LUT R4, R4, R21, RZ, 0x3c, !PT ;  /* 0x0000001504043212 */ /* 0x000fc600078e3cff */
[----:B------:R-:W4:Y:S01]  /*0620*/  @P4 LDG.E R21, desc[UR4][R10.64+0x5c] ;  /* 0x00005c040a154981 */ /* 0x000f22000c1e1900 */
[----:B------:R-:W-:-:S03]  /*0630*/  @P3 LOP3.LUT R2, R2, R23, RZ, 0x3c, !PT ;  /* 0x0000001702023212 */ /* 0x000fc600078e3cff */
[----:B------:R-:W4:Y:S01]  /*0640*/  @P5 LDG.E R23, desc[UR4][R10.64+0x68] ;  /* 0x000068040a175981 */ /* 0x000f22000c1e1900 */
[----:B------:R-:W-:-:S03]  /*0650*/  @P4 LOP3.LUT R4, R4, R25, RZ, 0x3c, !PT ;  /* 0x0000001904044212 */ /* 0x000fc600078e3cff */
[----:B------:R-:W4:Y:S01]  /*0660*/  @P5 LDG.E R25, desc[UR4][R10.64+0x70] ;  /* 0x000070040a195981 */ /* 0x000f22000c1e1900 */
[----:B--2---:R-:W-:-:S03]  /*0670*/  @P3 LOP3.LUT R5, R5, R18, RZ, 0x3c, !PT ;  /* 0x0000001205053212 */ /* 0x004fc600078e3cff */
[----:B------:R-:W2:Y:S01]  /*0680*/  @P5 LDG.E R18, desc[UR4][R10.64+0x6c] ;  /* 0x00006c040a125981 */ /* 0x000ea2000c1e1900 */
[----:B---3--:R-:W-:-:S03]  /*0690*/  @P4 LOP3.LUT R5, R5, R20, RZ, 0x3c, !PT ;  /* 0x0000001405054212 */ /* 0x008fc600078e3cff */
[----:B------:R-:W3:Y:S01]  /*06a0*/  @P5 LDG.E R20, desc[UR4][R10.64+0x74] ;  /* 0x000074040a145981 */ /* 0x000ee2000c1e1900 */
[----:B----4-:R-:W-:-:S03]  /*06b0*/  @P4 LOP3.LUT R3, R3, R22, RZ, 0x3c, !PT ;  /* 0x0000001603034212 */ /* 0x010fc600078e3cff */
[----:B------:R-:W4:Y:S01]  /*06c0*/  @P0 LDG.E R22, desc[UR4][R10.64+0x8c] ;  /* 0x00008c040a160981 */ /* 0x000f22000c1e1900 */
[----:B------:R-:W-:-:S03]  /*06d0*/  @P6 LOP3.LUT R15, R15, R26, RZ, 0x3c, !PT ;  /* 0x0000001a0f0f6212 */ /* 0x000fc600078e3cff */
        /* <DEDUP_REMOVED lines=13> */
[----:B------:R-:W-:Y:S02]  /*07b0*/  @P6 LOP3.LUT R4, R4, R27, RZ, 0x3c, !PT ;  /* 0x0000001b04046212 */ /* 0x000fe400078e3cff */
[----:B------:R-:W-:Y:S02]  /*07c0*/  @P6 LOP3.LUT R2, R2, R21, RZ, 0x3c, !PT ;  /* 0x0000001502026212 */ /* 0x000fe400078e3cff */
[----:B------:R-:W-:Y:S02]  /*07d0*/  @P0 LOP3.LUT R4, R4, R23, RZ, 0x3c, !PT ;  /* 0x0000001704040212 */ /* 0x000fe400078e3cff */
[----:B------:R-:W-:Y:S02]  /*07e0*/  @P0 LOP3.LUT R2, R2, R25, RZ, 0x3c, !PT ;  /* 0x0000001902020212 */ /* 0x000fe400078e3cff */
[----:B--2---:R-:W-:Y:S02]  /*07f0*/  @P6 LOP3.LUT R5, R5, R18, RZ, 0x3c, !PT ;  /* 0x0000001205056212 */ /* 0x004fe400078e3cff */
[----:B---3--:R-:W-:-:S02]  /*0800*/  @P6 LOP3.LUT R3, R3, R20, RZ, 0x3c, !PT ;  /* 0x0000001403036212 */ /* 0x008fc400078e3cff */
[----:B----4-:R-:W-:Y:S02]  /*0810*/  @P0 LOP3.LUT R5, R5, R22, RZ, 0x3c, !PT ;  /* 0x0000001605050212 */ /* 0x010fe400078e3cff */
[----:B------:R-:W-:Y:S02]  /*0820*/  @P0 LOP3.LUT R3, R3, R26, RZ, 0x3c, !PT ;  /* 0x0000001a03030212 */ /* 0x000fe400078e3cff */
[----:B------:R-:W-:-:S13]  /*0830*/  R2P PR, R24.B1, 0x7f ;  /* 0x0000007f18007804 */ /* 0x000fda0000001000 */
[----:B------:R-:W2:Y:S04]  /*0840*/  @P0 LDG.E R18, desc[UR4][R10.64+0xa0] ;  /* 0x0000a0040a120981 */ /* 0x000ea8000c1e1900 */
[----:B------:R-:W3:Y:S04]  /*0850*/  @P1 LDG.E R22, desc[UR4][R10.64+0xb4] ;  /* 0x0000b4040a161981 */ /* 0x000ee8000c1e1900 */
[----:B------:R-:W4:Y:S04]  /*0860*/  @P2 LDG.E R26, desc[UR4][R10.64+0xc8] ;  /* 0x0000c8040a1a2981 */ /* 0x000f28000c1e1900 */
[----:B------:R-:W4:Y:S04]  /*0870*/  @P3 LDG.E R28, desc[UR4][R10.64+0xdc] ;  /* 0x0000dc040a1c3981 */ /* 0x000f28000c1e1900 */
[----:B------:R-:W4:Y:S04]  /*0880*/  @P0 LDG.E R23, desc[UR4][R10.64+0xa4] ;  /* 0x0000a4040a170981 */ /* 0x000f28000c1e1900 */
[----:B------:R-:W4:Y:S04]  /*0890*/  @P0 LDG.E R20, desc[UR4][R10.64+0xa8] ;  /* 0x0000a8040a140981 */ /* 0x000f28000c1e1900 */
[----:B------:R-:W4:Y:S04]  /*08a0*/  @P4 LDG.E R25, desc[UR4][R10.64+0xf0] ;  /* 0x0000f0040a194981 */ /* 0x000f28000c1e1900 */
        /* <DEDUP_REMOVED lines=21> */
[----:B------:R-:W-:Y:S02]  /*0a00*/  LOP3.LUT P0, RZ, R24, 0x8000, RZ, 0xc0, !PT ;  /* 0x0000800018ff7812 */ /* 0x000fe4000780c0ff */
[----:B----4-:R-:W-:Y:S01]  /*0a10*/  @P5 LOP3.LUT R15, R15, R26, RZ, 0x3c, !PT ;  /* 0x0000001a0f0f5212 */ /* 0x010fe200078e3cff */
[----:B------:R-:W4:Y:S04]  /*0a20*/  @P3 LDG.E R24, desc[UR4][R10.64+0xe4] ;  /* 0x0000e4040a183981 */ /* 0x000f28000c1e1900 */
[----:B------:R-:W2:Y:S01]  /*0a30*/  @P6 LDG.E R26, desc[UR4][R10.64+0x118] ;  /* 0x000118040a1a6981 */ /* 0x000ea2000c1e1900 */
        /* <DEDUP_REMOVED lines=8> */
[----:B---3--:R-:W-:-:S03]  /*0ac0*/  @P2 LOP3.LUT R3, R3, R22, RZ, 0x3c, !PT ;  /* 0x0000001603032212 */ /* 0x008fc600078e3cff */
[----:B------:R-:W3:Y:S01]  /*0ad0*/  @P4 LDG.E R22, desc[UR4][R10.64+0x100] ;  /* 0x000100040a164981 */ /* 0x000ee2000c1e1900 */
[----:B--2---:R-:W-:-:S03]  /*0ae0*/  @P6 LOP3.LUT R15, R15, R26, RZ, 0x3c, !PT ;  /* 0x0000001a0f0f6212 */ /* 0x004fc600078e3cff */
[----:B------:R-:W2:Y:S01]  /*0af0*/  @P0 LDG.E R26, desc[UR4][R10.64+0x12c] ;  /* 0x00012c040a1a0981 */ /* 0x000ea2000c1e1900 */
[----:B----4-:R-:W-:-:S03]  /*0b00*/  @P2 LOP3.LUT R2, R2, R23, RZ, 0x3c, !PT ;  /* 0x0000001702022212 */ /* 0x010fc600078e3cff */
[----:B------:R-:W4:Y:S01]  /*0b10*/  @P4 LDG.E R23, desc[UR4][R10.64+0xfc] ;  /* 0x0000fc040a174981 */ /* 0x000f22000c1e1900 */
[----:B------:R-:W-:-:S03]  /*0b20*/  @P2 LOP3.LUT R5, R5, R20, RZ, 0x3c, !PT ;  /* 0x0000001405052212 */ /* 0x000fc600078e3cff */
[----:B------:R-:W4:Y:S01]  /*0b30*/  @P4 LDG.E R20, desc[UR4][R10.64+0xf8] ;  /* 0x0000f8040a144981 */ /* 0x000f22000c1e1900 */
[----:B------:R-:W-:Y:S02]  /*0b40*/  @P3 LOP3.LUT R2, R2, R27, RZ, 0x3c, !PT ;  /* 0x0000001b02023212 */ /* 0x000fe400078e3cff */
[----:B------:R-:W-:Y:S01]  /*0b50*/  @P3 LOP3.LUT R4, R4, R25, RZ, 0x3c, !PT ;  /* 0x0000001904043212 */ /* 0x000fe200078e3cff */
[----:B------:R-:W4:Y:S01]  /*0b60*/  @P5 LDG.E R27, desc[UR4][R10.64+0x110] ;  /* 0x000110040a1b5981 */ /* 0x000f22000c1e1900 */
[----:B------:R-:W-:-:S03]  /*0b70*/  @P3 LOP3.LUT R5, R5, R24, RZ, 0x3c, !PT ;  /* 0x0000001805053212 */ /* 0x000fc600078e3cff */
[----:B------:R-:W4:Y:S04]  /*0b80*/  @P5 LDG.E R25, desc[UR4][R10.64+0x108] ;  /* 0x000108040a195981 */ /* 0x000f28000c1e1900 */
        /* <DEDUP_REMOVED lines=19> */
[----:B------:R-:W-:-:S05]  /*0cc0*/  VIADD R19, R19, 0x10 ;  /* 0x0000001013137836 */ /* 0x000fca0000000000 */
[----:B------:R-:W-:Y:S02]  /*0cd0*/  ISETP.NE.AND P1, PT, R19, 0x20, PT ;  /* 0x000000201300780c */ /* 0x000fe40003f25270 */
[----:B------:R-:W-:Y:S02]  /*0ce0*/  @P5 LOP3.LUT R3, R3, R18, RZ, 0x3c, !PT ;  /* 0x0000001203035212 */ /* 0x000fe400078e3cff */
[----:B------:R-:W-:Y:S02]  /*0cf0*/  @P6 LOP3.LUT R4, R4, R21, RZ, 0x3c, !PT ;  /* 0x0000001504046212 */ /* 0x000fe400078e3cff */
[----:B---3--:R-:W-:-:S04]  /*0d00*/  @P6 LOP3.LUT R3, R3, R22, RZ, 0x3c, !PT ;  /* 0x0000001603036212 */ /* 0x008fc800078e3cff */
[----:B--2---:R-:W-:Y:S02]  /*0d10*/  @P0 LOP3.LUT R3, R3, R26, RZ, 0x3c, !PT ;  /* 0x0000001a03030212 */ /* 0x004fe400078e3cff */
[----:B----4-:R-:W-:Y:S02]  /*0d20*/  @P6 LOP3.LUT R2, R2, R23, RZ, 0x3c, !PT ;  /* 0x0000001702026212 */ /* 0x010fe400078e3cff */
[----:B------:R-:W-:Y:S02]  /*0d30*/  @P6 LOP3.LUT R5, R5, R20, RZ, 0x3c, !PT ;  /* 0x0000001405056212 */ /* 0x000fe400078e3cff */
[----:B------:R-:W-:Y:S02]  /*0d40*/  @P0 LOP3.LUT R2, R2, R27, RZ, 0x3c, !PT ;  /* 0x0000001b02020212 */ /* 0x000fe400078e3cff */
[----:B------:R-:W-:Y:S02]  /*0d50*/  @P0 LOP3.LUT R4, R4, R25, RZ, 0x3c, !PT ;  /* 0x0000001904040212 */ /* 0x000fe400078e3cff */
[----:B------:R-:W-:Y:S01]  /*0d60*/  @P0 LOP3.LUT R5, R5, R24, RZ, 0x3c, !PT ;  /* 0x0000001805050212 */ /* 0x000fe200078e3cff */
[----:B------:R-:W-:Y:S06]  /*0d70*/  @P1 BRA `(.L_x_9) ;  /* 0xfffffff400481947 */ /* 0x000fec000383ffff */
[----:B------:R-:W-:-:S05]  /*0d80*/  VIADD R17, R17, 0x1 ;  /* 0x0000000111117836 */ /* 0x000fca0000000000 */
[----:B------:R-:W-:-:S13]  /*0d90*/  ISETP.NE.AND P0, PT, R17, 0x5, PT ;  /* 0x000000051100780c */ /* 0x000fda0003f05270 */
[----:B------:R-:W-:Y:S05]  /*0da0*/  @P0 BRA `(.L_x_10) ;  /* 0xfffffff400300947 */ /* 0x000fea000383ffff */
[----:B------:R1:W-:Y:S01]  /*0db0*/  STG.E.64 desc[UR4][R6.64+0x8], R4 ;  /* 0x0000080406007986 */ /* 0x0003e2000c101b04 */
[----:B------:R-:W-:Y:S01]  /*0dc0*/  VIADD R14, R14, 0x1 ;  /* 0x000000010e0e7836 */ /* 0x000fe20000000000 */
[----:B------:R-:W-:Y:S02]  /*0dd0*/  LOP3.LUT R11, R0, 0x3, RZ, 0xc0, !PT ;  /* 0x00000003000b7812 */ /* 0x000fe400078ec0ff */
[----:B------:R1:W-:Y:S02]  /*0de0*/  STG.E.64 desc[UR4][R6.64+0x10], R2 ;  /* 0x0000100206007986 */ /* 0x0003e4000c101b04 */
[----:B------:R-:W-:Y:S02]  /*0df0*/  ISETP.GE.U32.AND P0, PT, R14, R11, PT ;  /* 0x0000000b0e00720c */ /* 0x000fe40003f06070 */
[----:B------:R1:W-:Y:S11]  /*0e00*/  STG.E desc[UR4][R6.64+0x4], R15 ;  /* 0x0000040f06007986 */ /* 0x0003f6000c101904 */
[----:B------:R-:W-:Y:S05]  /*0e10*/  @!P0 BRA `(.L_x_11) ;  /* 0xfffffff400048947 */ /* 0x000fea000383ffff */
.L_x_8:
[----:B------:R-:W-:Y:S05]  /*0e20*/  BSYNC.RECONVERGENT B1 ;  /* 0x0000000000017941 */ /* 0x000fea0003800200 */
.L_x_7:
[----:B------:R-:W-:Y:S01]  /*0e30*/  ISETP.GT.U32.AND P0, PT, R0, 0x3, PT ;  /* 0x000000030000780c */ /* 0x000fe20003f04070 */
[----:B------:R-:W-:Y:S01]  /*0e40*/  VIADD R12, R12, 0x1 ;  /* 0x000000010c0c7836 */ /* 0x000fe20000000000 */
[--C-:B------:R-:W-:Y:S02]  /*0e50*/  SHF.R.U64 R0, R0, 0x2, R13.reuse ;  /* 0x0000000200007819 */ /* 0x100fe4000000120d */
[----:B------:R-:W-:Y:S02]  /*0e60*/  ISETP.GT.U32.AND.EX P0, PT, R13, RZ, PT, P0 ;  /* 0x000000ff0d00720c */ /* 0x000fe40003f04100 */
[----:B------:R-:W-:-:S11]  /*0e70*/  SHF.R.U32.HI R13, RZ, 0x2, R13 ;  /* 0x00000002ff0d7819 */ /* 0x000fd6000001160d */
[----:B------:R-:W-:Y:S05]  /*0e80*/  @P0 BRA `(.L_x_12) ;  /* 0xfffffff000c80947 */ /* 0x000fea000383ffff */
.L_x_6:
[----:B------:R-:W-:Y:S05]  /*0e90*/  BSYNC.RECONVERGENT B0 ;  /* 0x0000000000007941 */ /* 0x000fea0003800200 */
.L_x_5:
[----:B------:R-:W-:Y:S04]  /*0ea0*/  STG.E.64 desc[UR4][R6.64+0x18], RZ ;  /* 0x000018ff06007986 */ /* 0x000fe8000c101b04 */
[----:B------:R-:W-:Y:S04]  /*0eb0*/  STG.E desc[UR4][R6.64+0x20], RZ ;  /* 0x000020ff06007986 */ /* 0x000fe8000c101904 */
[----:B------:R-:W-:Y:S01]  /*0ec0*/  STG.E.64 desc[UR4][R6.64+0x28], RZ ;  /* 0x000028ff06007986 */ /* 0x000fe2000c101b04 */
[----:B------:R-:W-:Y:S05]  /*0ed0*/  EXIT ;  /* 0x000000000000794d */ /* 0x000fea0003800000 */
.L_x_13:
        /* <DEDUP_REMOVED lines=10> */
.L_x_15:


//--------------------- .nv.global.init           --------------------------
	.section	.nv.global.init,"aw",@progbits
	.align	4
.nv.global.init:
	.type		mrg32k3aM1SubSeq,@object
	.size		mrg32k3aM1SubSeq,(mrg32k3aM2SubSeq - mrg32k3aM1SubSeq)
mrg32k3aM1SubSeq:
        /*0000*/ 	.byte	0x0b, 0xcc, 0xee, 0x04, 0x73, 0x29, 0x8b, 0x6f, 0xf6, 0x53, 0x03, 0xf6, 0x23, 0xf6, 0xea, 0xda
        /* <DEDUP_REMOVED lines=125> */
	.type		mrg32k3aM2SubSeq,@object
	.size		mrg32k3aM2SubSeq,(mrg32k3aM1 - mrg32k3aM2SubSeq)
mrg32k3aM2SubSeq:
        /* <DEDUP_REMOVED lines=126> */
	.type		mrg32k3aM1,@object
	.size		mrg32k3aM1,(mrg32k3aM1Seq - mrg32k3aM1)
mrg32k3aM1:
        /* <DEDUP_REMOVED lines=144> */
	.type		mrg32k3aM1Seq,@object
	.size		mrg32k3aM1Seq,(mrg32k3aM2 - mrg32k3aM1Seq)
mrg32k3aM1Seq:
        /* <DEDUP_REMOVED lines=144> */
	.type		mrg32k3aM2,@object
	.size		mrg32k3aM2,(mrg32k3aM2Seq - mrg32k3aM2)
mrg32k3aM2:
        /* <DEDUP_REMOVED lines=144> */
	.type		mrg32k3aM2Seq,@object
	.size		mrg32k3aM2Seq,(precalc_xorwow_matrix - mrg32k3aM2Seq)
mrg32k3aM2Seq:
        /* <DEDUP_REMOVED lines=144> */
	.type		precalc_xorwow_matrix,@object
	.size		precalc_xorwow_matrix,(precalc_xorwow_offset_matrix - precalc_xorwow_matrix)
precalc_xorwow_matrix:
        /* <DEDUP_REMOVED lines=6400> */
	.type		precalc_xorwow_offset_matrix,@object
	.size		precalc_xorwow_offset_matrix,(.L_1 - precalc_xorwow_offset_matrix)
precalc_xorwow_offset_matrix:
        /* <DEDUP_REMOVED lines=6400> */
.L_1:


//--------------------- .nv.shared.reserved.0     --------------------------
	.section	.nv.shared.reserved.0,"aw",@nobits
	.weak		__nv_reservedSMEM_offset_0_alias
	.size		__nv_reservedSMEM_offset_0_alias, 0, 64
	.other		__nv_reservedSMEM_offset_0_alias,@"STO_CUDA_RESERVED_SHARED STV_DEFAULT"
__nv_reservedSMEM_offset_0_alias:
	.zero		0
	.zero		64


//--------------------- .nv.constant0._Z20generate_uniform_intiPiiP17curandStateXORWOW --------------------------
	.section	.nv.constant0._Z20generate_uniform_intiPiiP17curandStateXORWOW,"a",@progbits
	.sectionflags	@""
	.align	4
.nv.constant0._Z20generate_uniform_intiPiiP17curandStateXORWOW:
	.zero		928


//--------------------- .nv.constant0._Z8initPRNGiP17curandStateXORWOW --------------------------
	.section	.nv.constant0._Z8initPRNGiP17curandStateXORWOW,"a",@progbits
	.sectionflags	@""
	.align	4
.nv.constant0._Z8initPRNGiP17curandStateXORWOW:
	.zero		912


//--------------------- SYMBOLS --------------------------

	.type		.nv.reservedSmem.offset0,@object
	.size		.nv.reservedSmem.offset0,0x4
